//
// Generated by NVIDIA NVVM Compiler
//
// Compiler Build ID: CL-36424714
// Cuda compilation tools, release 13.0, V13.0.88
// Based on NVVM 20.0.0
//

.version 9.0
.target sm_100
.address_size 64

	// .globl	_Z22score_to_weight_kernelPfS_
.global .align 4 .b8 scores[256];
.global .align 4 .b8 row_sum[32];
.global .align 4 .b8 shifted[256];
.global .align 4 .b8 exp_scores[256];
.global .align 4 .b8 weights[256];

.visible .entry _Z22score_to_weight_kernelPfS_(
	.param .u64 .ptr .align 1 _Z22score_to_weight_kernelPfS__param_0,
	.param .u64 .ptr .align 1 _Z22score_to_weight_kernelPfS__param_1
)
{
	.reg .pred 	%p<9>;
	.reg .b32 	%r<13>;
	.reg .b32 	%f<8>;
	.reg .b64 	%rd<30>;

	ld.param.u64 	%rd1, [_Z22score_to_weight_kernelPfS__param_0];
	ld.param.u64 	%rd2, [_Z22score_to_weight_kernelPfS__param_1];
	mov.u32 	%r3, %tid.y;
	mov.u32 	%r4, %ctaid.y;
	mov.u32 	%r5, %ntid.y;
	mad.lo.s32 	%r1, %r4, %r5, %r3;
	mov.u32 	%r6, %tid.x;
	mov.u32 	%r7, %ctaid.x;
	mov.u32 	%r8, %ntid.x;
	mad.lo.s32 	%r2, %r7, %r8, %r6;
	setp.lt.u32 	%p2, %r1, 8;
	setp.lt.s32 	%p3, %r2, 8;
	and.pred  	%p1, %p2, %p3;
	not.pred 	%p4, %p1;
	@%p4 bra 	$L__BB0_2;
	cvta.to.global.u64 	%rd3, %rd1;
	shl.b32 	%r9, %r1, 3;
	add.s32 	%r10, %r9, %r2;
	mul.wide.s32 	%rd4, %r10, 4;
	add.s64 	%rd5, %rd3, %rd4;
	ld.global.f32 	%f1, [%rd5];
	mul.wide.u32 	%rd6, %r1, 32;
	mov.u64 	%rd7, scores;
	add.s64 	%rd8, %rd7, %rd6;
	mul.wide.s32 	%rd9, %r2, 4;
	add.s64 	%rd10, %rd8, %rd9;
	st.global.f32 	[%rd10], %f1;
$L__BB0_2:
	setp.gt.u32 	%p5, %r1, 7;
	setp.gt.s32 	%p6, %r2, 0;
	or.pred  	%p7, %p5, %p6;
	@%p7 bra 	$L__BB0_4;
	mul.wide.u32 	%rd11, %r1, 4;
	mov.u64 	%rd12, row_sum;
	add.s64 	%rd13, %rd12, %rd11;
	mul.wide.s32 	%rd14, %r2, 4;
	add.s64 	%rd15, %rd13, %rd14;
	ld.global.f32 	%f2, [%rd15];
	mul.f32 	%f3, %f2, 0f3E000000;
	st.global.f32 	[%rd15], %f3;
$L__BB0_4:
	@%p4 bra 	$L__BB0_6;
	mul.wide.u32 	%rd16, %r1, 32;
	mov.u64 	%rd17, shifted;
	add.s64 	%rd18, %rd17, %rd16;
	mul.wide.s32 	%rd19, %r2, 4;
	add.s64 	%rd20, %rd18, %rd19;
	ld.global.f32 	%f4, [%rd20];
	mul.f32 	%f5, %f4, 0f3FB8AA3B;
	ex2.approx.f32 	%f6, %f5;
	mov.u64 	%rd21, exp_scores;
	add.s64 	%rd22, %rd21, %rd16;
	add.s64 	%rd23, %rd22, %rd19;
	st.global.f32 	[%rd23], %f6;
	mov.u64 	%rd24, weights;
	add.s64 	%rd25, %rd24, %rd16;
	add.s64 	%rd26, %rd25, %rd19;
	ld.global.f32 	%f7, [%rd26];
	shl.b32 	%r11, %r1, 3;
	add.s32 	%r12, %r11, %r2;
	cvta.to.global.u64 	%rd27, %rd2;
	mul.wide.s32 	%rd28, %r12, 4;
	add.s64 	%rd29, %rd27, %rd28;
	st.global.f32 	[%rd29], %f7;
$L__BB0_6:
	ret;

}


// ===== COMPILED SASS (sm_100) =====

	.target	sm_100

	.elftype	@"ET_EXEC"


//--------------------- .note.nv.tkinfo           --------------------------
	.section	.note.nv.tkinfo,"",@"SHT_NOTE"
	.sectionflags	@"SHF_NOTE_NV_TKINFO"
	.tkinfo
        /*0018*/ 	.word	0x00000002
        /*0030*/ 	.string	""
        /*0030*/ 	.string	"ptxas"
        /*0030*/ 	.string	"Cuda compilation tools, release 13.0, V13.0.88"
        /*0030*/ 	.string	"Build cuda_13.0.r13.0/compiler.36424714_0"
        /*0030*/ 	.string	"-arch sm_100 -m 64 "



//--------------------- .note.nv.cuinfo           --------------------------
	.section	.note.nv.cuinfo,"",@"SHT_NOTE"
	.sectionflags	@"SHF_NOTE_NV_CUINFO"
        /*0018*/ 	.short	0x0002
        /*001a*/ 	.short	0x0064
        /*001c*/ 	.short	0x0082
	.zero		2


//--------------------- .nv.info                  --------------------------
	.section	.nv.info,"",@"SHT_CUDA_INFO"
	.align	4


	//----- nvinfo : EIATTR_REGCOUNT
	.align		4
        /*0000*/ 	.byte	0x04, 0x2f
        /*0002*/ 	.short	(.L_6 - .L_5)
	.align		4
.L_5:
        /*0004*/ 	.word	index@(_Z22score_to_weight_kernelPfS_)
        /*0008*/ 	.word	0x0000000e


	//----- nvinfo : EIATTR_FRAME_SIZE
	.align		4
.L_6:
        /*000c*/ 	.byte	0x04, 0x11
        /*000e*/ 	.short	(.L_8 - .L_7)
	.align		4
.L_7:
        /*0010*/ 	.word	index@(_Z22score_to_weight_kernelPfS_)
        /*0014*/ 	.word	0x00000000


	//----- nvinfo : EIATTR_MIN_STACK_SIZE
	.align		4
.L_8:
        /*0018*/ 	.byte	0x04, 0x12
        /*001a*/ 	.short	(.L_10 - .L_9)
	.align		4
.L_9:
        /*001c*/ 	.word	index@(_Z22score_to_weight_kernelPfS_)
        /*0020*/ 	.word	0x00000000
.L_10:


//--------------------- .nv.compat                --------------------------
	.section	.nv.compat,"",@"SHT_CUDA_COMPAT_INFO"
	.align	4
        /*0000*/ 	.byte	0x02, 0x09, 0x00, 0x00, 0x02, 0x02, 0x01, 0x00, 0x02, 0x05, 0x05, 0x00, 0x03, 0x07, 0x01, 0x01
        /*0010*/ 	.byte	0x02, 0x03, 0x00, 0x00, 0x02, 0x06, 0x01, 0x00, 0x04, 0x0b, 0x08, 0x00, 0x01, 0x00, 0x00, 0x00
        /*0020*/ 	.byte	0x00, 0x00, 0x00, 0x00


//--------------------- .nv.info._Z22score_to_weight_kernelPfS_ --------------------------
	.section	.nv.info._Z22score_to_weight_kernelPfS_,"",@"SHT_CUDA_INFO"
	.sectionflags	@""
	.align	4


	//----- nvinfo : EIATTR_CUDA_API_VERSION
	.align		4
        /*0000*/ 	.byte	0x04, 0x37
        /*0002*/ 	.short	(.L_12 - .L_11)
.L_11:
        /*0004*/ 	.word	0x00000082


	//----- nvinfo : EIATTR_KPARAM_INFO
	.align		4
.L_12:
        /*0008*/ 	.byte	0x04, 0x17
        /*000a*/ 	.short	(.L_14 - .L_13)
.L_13:
        /*000c*/ 	.word	0x00000000
        /*0010*/ 	.short	0x0001
        /*0012*/ 	.short	0x0008
        /*0014*/ 	.byte	0x00, 0xf5, 0x21, 0x00


	//----- nvinfo : EIATTR_KPARAM_INFO
	.align		4
.L_14:
        /*0018*/ 	.byte	0x04, 0x17
        /*001a*/ 	.short	(.L_16 - .L_15)
.L_15:
        /*001c*/ 	.word	0x00000000
        /*0020*/ 	.short	0x0000
        /*0022*/ 	.short	0x0000
        /*0024*/ 	.byte	0x00, 0xf5, 0x21, 0x00


	//----- nvinfo : EIATTR_SPARSE_MMA_MASK
	.align		4
.L_16:
        /*0028*/ 	.byte	0x03, 0x50
        /*002a*/ 	.short	0x0000


	//----- nvinfo : EIATTR_MAXREG_COUNT
	.align		4
        /*002c*/ 	.byte	0x03, 0x1b
        /*002e*/ 	.short	0x00ff


	//----- nvinfo : EIATTR_MERCURY_ISA_VERSION
	.align		4
        /*0030*/ 	.byte	0x03, 0x5f
        /*0032*/ 	.short	0x0101


	//----- nvinfo : EIATTR_VRC_CTA_INIT_COUNT
	.align		4
        /*0034*/ 	.byte	0x02, 0x4a
	.zero		1
	.zero		1


	//----- nvinfo : EIATTR_EXIT_INSTR_OFFSETS
	.align		4
        /*0038*/ 	.byte	0x04, 0x1c
        /*003a*/ 	.short	(.L_18 - .L_17)


	//   ....[0]....
.L_17:
        /*003c*/ 	.word	0x000001c0


	//   ....[1]....
        /*0040*/ 	.word	0x00000320


	//----- nvinfo : EIATTR_CBANK_PARAM_SIZE
	.align		4
.L_18:
        /*0044*/ 	.byte	0x03, 0x19
        /*0046*/ 	.short	0x0010


	//----- nvinfo : EIATTR_PARAM_CBANK
	.align		4
        /*0048*/ 	.byte	0x04, 0x0a
        /*004a*/ 	.short	(.L_20 - .L_19)
	.align		4
.L_19:
        /*004c*/ 	.word	index@(.nv.constant0._Z22score_to_weight_kernelPfS_)
        /*0050*/ 	.short	0x0380
        /*0052*/ 	.short	0x0010


	//----- nvinfo : EIATTR_SW_WAR
	.align		4
.L_20:
        /*0054*/ 	.byte	0x04, 0x36
        /*0056*/ 	.short	(.L_22 - .L_21)
.L_21:
        /*0058*/ 	.word	0x00000008
.L_22:


//--------------------- .nv.callgraph             --------------------------
	.section	.nv.callgraph,"",@"SHT_CUDA_CALLGRAPH"
	.align	4
	.sectionentsize	8
	.align		4
        /*0000*/ 	.word	0x00000000
	.align		4
        /*0004*/ 	.word	0xffffffff
	.align		4
        /*0008*/ 	.word	0x00000000
	.align		4
        /*000c*/ 	.word	0xfffffffe
	.align		4
        /*0010*/ 	.word	0x00000000
	.align		4
        /*0014*/ 	.word	0xfffffffd
	.align		4
        /*0018*/ 	.word	0x00000000
	.align		4
        /*001c*/ 	.word	0xfffffffc


//--------------------- .nv.constant4             --------------------------
	.section	.nv.constant4,"a",@progbits
	.align	8
	.align		8
.nv.constant4:
        /*0000*/ 	.dword	scores
	.align		8
        /*0008*/ 	.dword	row_sum
	.align		8
        /*0010*/ 	.dword	shifted
	.align		8
        /*0018*/ 	.dword	exp_scores
	.align		8
        /*0020*/ 	.dword	weights


//--------------------- .text._Z22score_to_weight_kernelPfS_ --------------------------
	.section	.text._Z22score_to_weight_kernelPfS_,"ax",@progbits
	.align	128
        .global         _Z22score_to_weight_kernelPfS_
        .type           _Z22score_to_weight_kernelPfS_,@function
        .size           _Z22score_to_weight_kernelPfS_,(.L_x_1 - _Z22score_to_weight_kernelPfS_)
        .other          _Z22score_to_weight_kernelPfS_,@"STO_CUDA_ENTRY STV_DEFAULT"
_Z22score_to_weight_kernelPfS_:
.text._Z22score_to_weight_kernelPfS_:
[----:B------:R-:W-:Y:S01]  /*0000*/  LDC R1, c[0x0][0x37c] ;  /* 0x0000df00ff017b82 */ /* 0x000fe20000000800 */
[----:B------:R-:W0:Y:S07]  /*0010*/  S2R R0, SR_TID.X ;  /* 0x0000000000007919 */ /* 0x000e2e0000002100 */
[----:B------:R-:W1:Y:S01]  /*0020*/  LDC R2, c[0x0][0x364] ;  /* 0x0000d900ff027b82 */ /* 0x000e620000000800 */
[----:B------:R-:W1:Y:S07]  /*0030*/  S2R R3, SR_TID.Y ;  /* 0x0000000000037919 */ /* 0x000e6e0000002200 */
[----:B------:R-:W0:Y:S08]  /*0040*/  S2UR UR5, SR_CTAID.X ;  /* 0x00000000000579c3 */ /* 0x000e300000002500 */
[----:B------:R-:W0:Y:S08]  /*0050*/  LDC R5, c[0x0][0x360] ;  /* 0x0000d800ff057b82 */ /* 0x000e300000000800 */
[----:B------:R-:W1:Y:S01]  /*0060*/  S2UR UR4, SR_CTAID.Y ;  /* 0x00000000000479c3 */ /* 0x000e620000002600 */
[----:B0-----:R-:W-:-:S05]  /*0070*/  IMAD R0, R5, UR5, R0 ;  /* 0x0000000505007c24 */ /* 0x001fca000f8e0200 */
[----:B------:R-:W-:Y:S01]  /*0080*/  ISETP.GE.AND P0, PT, R0, 0x8, PT ;  /* 0x000000080000780c */ /* 0x000fe20003f06270 */
[----:B-1----:R-:W-:Y:S01]  /*0090*/  IMAD R3, R2, UR4, R3 ;  /* 0x0000000402037c24 */ /* 0x002fe2000f8e0203 */
[----:B------:R-:W0:Y:S04]  /*00a0*/  LDCU.64 UR4, c[0x0][0x358] ;  /* 0x00006b00ff0477ac */ /* 0x000e280008000a00 */
[----:B------:R-:W-:-:S13]  /*00b0*/  ISETP.LT.U32.AND P0, PT, R3, 0x8, !P0 ;  /* 0x000000080300780c */ /* 0x000fda0004701070 */
[----:B------:R-:W1:Y:S01]  /*00c0*/  @P0 LDC.64 R4, c[0x0][0x380] ;  /* 0x0000e000ff040b82 */ /* 0x000e620000000a00 */
[----:B------:R-:W-:-:S05]  /*00d0*/  @P0 LEA R7, R3, R0, 0x3 ;  /* 0x0000000003070211 */ /* 0x000fca00078e18ff */
[----:B-1----:R-:W-:Y:S01]  /*00e0*/  @P0 IMAD.WIDE R4, R7, 0x4, R4 ;  /* 0x0000000407040825 */ /* 0x002fe200078e0204 */
[----:B------:R-:W-:Y:S01]  /*00f0*/  ISETP.GT.AND P1, PT, R0, RZ, PT ;  /* 0x000000ff0000720c */ /* 0x000fe20003f24270 */
[----:B------:R-:W1:Y:S04]  /*0100*/  @P0 LDC.64 R6, c[0x4][RZ] ;  /* 0x01000000ff060b82 */ /* 0x000e680000000a00 */
[----:B0-----:R-:W2:Y:S01]  /*0110*/  @P0 LDG.E R5, desc[UR4][R4.64] ;  /* 0x0000000404050981 */ /* 0x001ea2000c1e1900 */
[----:B------:R-:W-:-:S13]  /*0120*/  ISETP.GT.U32.OR P1, PT, R3, 0x7, P1 ;  /* 0x000000070300780c */ /* 0x000fda0000f24470 */
[----:B------:R-:W0:Y:S01]  /*0130*/  @!P1 LDC.64 R8, c[0x4][0x8] ;  /* 0x01000200ff089b82 */ /* 0x000e220000000a00 */
[----:B-1----:R-:W-:-:S04]  /*0140*/  @P0 IMAD.WIDE.U32 R6, R3, 0x20, R6 ;  /* 0x0000002003060825 */ /* 0x002fc800078e0006 */
[----:B------:R-:W-:-:S04]  /*0150*/  @P0 IMAD.WIDE R6, R0, 0x4, R6 ;  /* 0x0000000400060825 */ /* 0x000fc800078e0206 */
[----:B0-----:R-:W-:-:S04]  /*0160*/  @!P1 IMAD.WIDE.U32 R8, R3, 0x4, R8 ;  /* 0x0000000403089825 */ /* 0x001fc800078e0008 */
[----:B------:R-:W-:Y:S01]  /*0170*/  @!P1 IMAD.WIDE R8, R0, 0x4, R8 ;  /* 0x0000000400089825 */ /* 0x000fe200078e0208 */
[----:B--2---:R0:W-:Y:S04]  /*0180*/  @P0 STG.E desc[UR4][R6.64], R5 ;  /* 0x0000000506000986 */ /* 0x0041e8000c101904 */
[----:B------:R-:W2:Y:S02]  /*0190*/  @!P1 LDG.E R2, desc[UR4][R8.64] ;  /* 0x0000000408029981 */ /* 0x000ea4000c1e1900 */
[----:B--2---:R-:W-:-:S05]  /*01a0*/  @!P1 FMUL R11, R2, 0.125 ;  /* 0x3e000000020b9820 */ /* 0x004fca0000400000 */
[----:B------:R0:W-:Y:S01]  /*01b0*/  @!P1 STG.E desc[UR4][R8.64], R11 ;  /* 0x0000000b08009986 */ /* 0x0001e2000c101904 */
[----:B------:R-:W-:Y:S05]  /*01c0*/  @!P0 EXIT ;  /* 0x000000000000894d */ /* 0x000fea0003800000 */
[----:B0-----:R-:W0:Y:S08]  /*01d0*/  LDC.64 R4, c[0x4][0x10] ;  /* 0x01000400ff047b82 */ /* 0x001e300000000a00 */
[----:B------:R-:W1:Y:S08]  /*01e0*/  LDC.64 R6, c[0x4][0x18] ;  /* 0x01000600ff067b82 */ /* 0x000e700000000a00 */
[----:B------:R-:W2:Y:S01]  /*01f0*/  LDC.64 R8, c[0x4][0x20] ;  /* 0x01000800ff087b82 */ /* 0x000ea20000000a00 */
[----:B0-----:R-:W-:-:S04]  /*0200*/  IMAD.WIDE.U32 R4, R3, 0x20, R4 ;  /* 0x0000002003047825 */ /* 0x001fc800078e0004 */
[----:B------:R-:W-:-:S06]  /*0210*/  IMAD.WIDE R4, R0, 0x4, R4 ;  /* 0x0000000400047825 */ /* 0x000fcc00078e0204 */
[----:B------:R-:W3:Y:S01]  /*0220*/  LDG.E R4, desc[UR4][R4.64] ;  /* 0x0000000404047981 */ /* 0x000ee2000c1e1900 */
[----:B-1----:R-:W-:-:S04]  /*0230*/  IMAD.WIDE.U32 R6, R3, 0x20, R6 ;  /* 0x0000002003067825 */ /* 0x002fc800078e0006 */
[----:B--2---:R-:W-:-:S04]  /*0240*/  IMAD.WIDE.U32 R8, R3, 0x20, R8 ;  /* 0x0000002003087825 */ /* 0x004fc800078e0008 */
[----:B------:R-:W-:-:S04]  /*0250*/  IMAD.WIDE R6, R0, 0x4, R6 ;  /* 0x0000000400067825 */ /* 0x000fc800078e0206 */
[----:B------:R-:W-:-:S04]  /*0260*/  IMAD.WIDE R8, R0, 0x4, R8 ;  /* 0x0000000400087825 */ /* 0x000fc800078e0208 */
[----:B---3--:R-:W-:Y:S02]  /*0270*/  FMUL R10, R4, 1.4426950216293334961 ;  /* 0x3fb8aa3b040a7820 */ /* 0x008fe40000400000 */
[----:B------:R-:W0:Y:S03]  /*0280*/  LDC.64 R4, c[0x0][0x388] ;  /* 0x0000e200ff047b82 */ /* 0x000e260000000a00 */
[----:B------:R-:W-:-:S13]  /*0290*/  FSETP.GEU.AND P0, PT, R10, -126, PT ;  /* 0xc2fc00000a00780b */ /* 0x000fda0003f0e000 */
[----:B------:R-:W-:-:S04]  /*02a0*/  @!P0 FMUL R10, R10, 0.5 ;  /* 0x3f0000000a0a8820 */ /* 0x000fc80000400000 */
[----:B------:R-:W1:Y:S02]  /*02b0*/  MUFU.EX2 R11, R10 ;  /* 0x0000000a000b7308 */ /* 0x000e640000000800 */
[----:B-1----:R-:W-:-:S05]  /*02c0*/  @!P0 FMUL R11, R11, R11 ;  /* 0x0000000b0b0b8220 */ /* 0x002fca0000400000 */
[----:B------:R-:W-:Y:S04]  /*02d0*/  STG.E desc[UR4][R6.64], R11 ;  /* 0x0000000b06007986 */ /* 0x000fe8000c101904 */
[----:B------:R-:W2:Y:S01]  /*02e0*/  LDG.E R9, desc[UR4][R8.64] ;  /* 0x0000000408097981 */ /* 0x000ea2000c1e1900 */
[----:B------:R-:W-:-:S05]  /*02f0*/  LEA R3, R3, R0, 0x3 ;  /* 0x0000000003037211 */ /* 0x000fca00078e18ff */
[----:B0-----:R-:W-:-:S05]  /*0300*/  IMAD.WIDE R2, R3, 0x4, R4 ;  /* 0x0000000403027825 */ /* 0x001fca00078e0204 */
[----:B--2---:R-:W-:Y:S01]  /*0310*/  STG.E desc[UR4][R2.64], R9 ;  /* 0x0000000902007986 */ /* 0x004fe2000c101904 */
[----:B------:R-:W-:Y:S05]  /*0320*/  EXIT ;  /* 0x000000000000794d */ /* 0x000fea0003800000 */
.L_x_0:
[----:B------:R-:W-:-:S00]  /*0330*/  BRA `(.L_x_0) ;  /* 0xfffffffc00fc7947 */ /* 0x000fc0000383ffff */
[----:B------:R-:W-:-:S00]  /*0340*/  NOP ;  /* 0x0000000000007918 */ /* 0x000fc00000000000 */
        /* <DEDUP_REMOVED lines=11> */
.L_x_1:


//--------------------- .nv.shared.reserved.0     --------------------------
	.section	.nv.shared.reserved.0,"aw",@nobits
	.weak		__nv_reservedSMEM_offset_0_alias
	.size		__nv_reservedSMEM_offset_0_alias, 0, 64
	.other		__nv_reservedSMEM_offset_0_alias,@"STO_CUDA_RESERVED_SHARED STV_DEFAULT"
__nv_reservedSMEM_offset_0_alias:
	.zero		0
	.zero		64


//--------------------- .nv.global                --------------------------
	.section	.nv.global,"aw",@nobits
	.align	4
.nv.global:
	.type		row_sum,@object
	.size		row_sum,(scores - row_sum)
row_sum:
	.zero		32
	.type		scores,@object
	.size		scores,(weights - scores)
scores:
	.zero		256
	.type		weights,@object
	.size		weights,(shifted - weights)
weights:
	.zero		256
	.type		shifted,@object
	.size		shifted,(exp_scores - shifted)
shifted:
	.zero		256
	.type		exp_scores,@object
	.size		exp_scores,(.L_3 - exp_scores)
exp_scores:
	.zero		256
.L_3:


//--------------------- .nv.constant0._Z22score_to_weight_kernelPfS_ --------------------------
	.section	.nv.constant0._Z22score_to_weight_kernelPfS_,"a",@progbits
	.sectionflags	@""
	.align	4
.nv.constant0._Z22score_to_weight_kernelPfS_:
	.zero		912


//--------------------- SYMBOLS --------------------------

	.type		.nv.reservedSmem.offset0,@object
	.size		.nv.reservedSmem.offset0,0x4
